//
// Generated by NVIDIA NVVM Compiler
//
// Compiler Build ID: CL-36424714
// Cuda compilation tools, release 13.0, V13.0.88
// Based on NVVM 20.0.0
//

.version 9.0
.target sm_100
.address_size 64

	// .globl	_Z5hellov
.extern .func  (.param .b32 func_retval0) vprintf
(
	.param .b64 vprintf_param_0,
	.param .b64 vprintf_param_1
)
;
.global .align 1 .b8 $str[8] = {104, 101, 108, 108, 111, 63, 10};

.visible .entry _Z5hellov()
{
	.reg .b32 	%r<3>;
	.reg .b64 	%rd<3>;

	mov.u64 	%rd1, $str;
	cvta.global.u64 	%rd2, %rd1;
	{ // callseq 0, 0
	.param .b64 param0;
	st.param.b64 	[param0], %rd2;
	.param .b64 param1;
	st.param.b64 	[param1], 0;
	.param .b32 retval0;
	call.uni (retval0), 
	vprintf, 
	(
	param0, 
	param1
	);
	ld.param.b32 	%r1, [retval0];
	} // callseq 0
	ret;

}
	// .globl	_Z12mtxAddKernelPiS_iiS_
.visible .entry _Z12mtxAddKernelPiS_iiS_(
	.param .u64 .ptr .align 1 _Z12mtxAddKernelPiS_iiS__param_0,
	.param .u64 .ptr .align 1 _Z12mtxAddKernelPiS_iiS__param_1,
	.param .u32 _Z12mtxAddKernelPiS_iiS__param_2,
	.param .u32 _Z12mtxAddKernelPiS_iiS__param_3,
	.param .u64 .ptr .align 1 _Z12mtxAddKernelPiS_iiS__param_4
)
{
	.reg .pred 	%p<4>;
	.reg .b32 	%r<15>;
	.reg .b64 	%rd<11>;

	ld.param.u64 	%rd1, [_Z12mtxAddKernelPiS_iiS__param_0];
	ld.param.u64 	%rd2, [_Z12mtxAddKernelPiS_iiS__param_1];
	ld.param.u32 	%r4, [_Z12mtxAddKernelPiS_iiS__param_2];
	ld.param.u32 	%r3, [_Z12mtxAddKernelPiS_iiS__param_3];
	ld.param.u64 	%rd3, [_Z12mtxAddKernelPiS_iiS__param_4];
	mov.u32 	%r5, %ctaid.x;
	mov.u32 	%r6, %ntid.x;
	mov.u32 	%r7, %tid.x;
	mad.lo.s32 	%r1, %r5, %r6, %r7;
	mov.u32 	%r8, %ctaid.y;
	mov.u32 	%r9, %ntid.y;
	mov.u32 	%r10, %tid.y;
	mad.lo.s32 	%r2, %r8, %r9, %r10;
	setp.ge.s32 	%p1, %r2, %r4;
	setp.ge.s32 	%p2, %r1, %r3;
	or.pred  	%p3, %p1, %p2;
	@%p3 bra 	$L__BB1_2;
	cvta.to.global.u64 	%rd4, %rd1;
	cvta.to.global.u64 	%rd5, %rd2;
	cvta.to.global.u64 	%rd6, %rd3;
	mad.lo.s32 	%r11, %r3, %r2, %r1;
	mul.wide.s32 	%rd7, %r11, 4;
	add.s64 	%rd8, %rd4, %rd7;
	ld.global.u32 	%r12, [%rd8];
	add.s64 	%rd9, %rd5, %rd7;
	ld.global.u32 	%r13, [%rd9];
	add.s32 	%r14, %r13, %r12;
	add.s64 	%rd10, %rd6, %rd7;
	st.global.u32 	[%rd10], %r14;
$L__BB1_2:
	ret;

}


// ===== COMPILED SASS (sm_100) =====

	.target	sm_100

	.elftype	@"ET_EXEC"


//--------------------- .note.nv.tkinfo           --------------------------
	.section	.note.nv.tkinfo,"",@"SHT_NOTE"
	.sectionflags	@"SHF_NOTE_NV_TKINFO"
	.tkinfo
        /*0018*/ 	.word	0x00000002
        /*0030*/ 	.string	""
        /*0030*/ 	.string	"ptxas"
        /*0030*/ 	.string	"Cuda compilation tools, release 13.0, V13.0.88"
        /*0030*/ 	.string	"Build cuda_13.0.r13.0/compiler.36424714_0"
        /*0030*/ 	.string	"-arch sm_100 -m 64 "



//--------------------- .note.nv.cuinfo           --------------------------
	.section	.note.nv.cuinfo,"",@"SHT_NOTE"
	.sectionflags	@"SHF_NOTE_NV_CUINFO"
        /*0018*/ 	.short	0x0002
        /*001a*/ 	.short	0x0064
        /*001c*/ 	.short	0x0082
	.zero		2


//--------------------- .nv.info                  --------------------------
	.section	.nv.info,"",@"SHT_CUDA_INFO"
	.align	4


	//----- nvinfo : EIATTR_REGCOUNT
	.align		4
        /*0000*/ 	.byte	0x04, 0x2f
        /*0002*/ 	.short	(.L_2 - .L_1)
	.align		4
.L_1:
        /*0004*/ 	.word	index@(_Z5hellov)
        /*0008*/ 	.word	0x00000018


	//----- nvinfo : EIATTR_FRAME_SIZE
	.align		4
.L_2:
        /*000c*/ 	.byte	0x04, 0x11
        /*000e*/ 	.short	(.L_4 - .L_3)
	.align		4
.L_3:
        /*0010*/ 	.word	index@(_Z5hellov)
        /*0014*/ 	.word	0x00000000


	//----- nvinfo : EIATTR_REGCOUNT
	.align		4
.L_4:
        /*0018*/ 	.byte	0x04, 0x2f
        /*001a*/ 	.short	(.L_6 - .L_5)
	.align		4
.L_5:
        /*001c*/ 	.word	index@(_Z12mtxAddKernelPiS_iiS_)
        /*0020*/ 	.word	0x0000000c


	//----- nvinfo : EIATTR_FRAME_SIZE
	.align		4
.L_6:
        /*0024*/ 	.byte	0x04, 0x11
        /*0026*/ 	.short	(.L_8 - .L_7)
	.align		4
.L_7:
        /*0028*/ 	.word	index@(_Z12mtxAddKernelPiS_iiS_)
        /*002c*/ 	.word	0x00000000


	//----- nvinfo : EIATTR_MIN_STACK_SIZE
	.align		4
.L_8:
        /*0030*/ 	.byte	0x04, 0x12
        /*0032*/ 	.short	(.L_10 - .L_9)
	.align		4
.L_9:
        /*0034*/ 	.word	index@(_Z12mtxAddKernelPiS_iiS_)
        /*0038*/ 	.word	0x00000000


	//----- nvinfo : EIATTR_MIN_STACK_SIZE
	.align		4
.L_10:
        /*003c*/ 	.byte	0x04, 0x12
        /*003e*/ 	.short	(.L_12 - .L_11)
	.align		4
.L_11:
        /*0040*/ 	.word	index@(_Z5hellov)
        /*0044*/ 	.word	0x00000000
.L_12:


//--------------------- .nv.compat                --------------------------
	.section	.nv.compat,"",@"SHT_CUDA_COMPAT_INFO"
	.align	4
        /*0000*/ 	.byte	0x02, 0x09, 0x00, 0x00, 0x02, 0x02, 0x01, 0x00, 0x02, 0x05, 0x05, 0x00, 0x03, 0x07, 0x01, 0x01
        /*0010*/ 	.byte	0x02, 0x03, 0x00, 0x00, 0x02, 0x06, 0x01, 0x00, 0x04, 0x0b, 0x08, 0x00, 0x09, 0x00, 0x00, 0x00
        /*0020*/ 	.byte	0x00, 0x00, 0x00, 0x00


//--------------------- .nv.info._Z12mtxAddKernelPiS_iiS_ --------------------------
	.section	.nv.info._Z12mtxAddKernelPiS_iiS_,"",@"SHT_CUDA_INFO"
	.sectionflags	@""
	.align	4


	//----- nvinfo : EIATTR_CUDA_API_VERSION
	.align		4
        /*0000*/ 	.byte	0x04, 0x37
        /*0002*/ 	.short	(.L_14 - .L_13)
.L_13:
        /*0004*/ 	.word	0x00000082


	//----- nvinfo : EIATTR_KPARAM_INFO
	.align		4
.L_14:
        /*0008*/ 	.byte	0x04, 0x17
        /*000a*/ 	.short	(.L_16 - .L_15)
.L_15:
        /*000c*/ 	.word	0x00000000
        /*0010*/ 	.short	0x0004
        /*0012*/ 	.short	0x0018
        /*0014*/ 	.byte	0x00, 0xf5, 0x21, 0x00


	//----- nvinfo : EIATTR_KPARAM_INFO
	.align		4
.L_16:
        /*0018*/ 	.byte	0x04, 0x17
        /*001a*/ 	.short	(.L_18 - .L_17)
.L_17:
        /*001c*/ 	.word	0x00000000
        /*0020*/ 	.short	0x0003
        /*0022*/ 	.short	0x0014
        /*0024*/ 	.byte	0x00, 0xf0, 0x11, 0x00


	//----- nvinfo : EIATTR_KPARAM_INFO
	.align		4
.L_18:
        /*0028*/ 	.byte	0x04, 0x17
        /*002a*/ 	.short	(.L_20 - .L_19)
.L_19:
        /*002c*/ 	.word	0x00000000
        /*0030*/ 	.short	0x0002
        /*0032*/ 	.short	0x0010
        /*0034*/ 	.byte	0x00, 0xf0, 0x11, 0x00


	//----- nvinfo : EIATTR_KPARAM_INFO
	.align		4
.L_20:
        /*0038*/ 	.byte	0x04, 0x17
        /*003a*/ 	.short	(.L_22 - .L_21)
.L_21:
        /*003c*/ 	.word	0x00000000
        /*0040*/ 	.short	0x0001
        /*0042*/ 	.short	0x0008
        /*0044*/ 	.byte	0x00, 0xf5, 0x21, 0x00


	//----- nvinfo : EIATTR_KPARAM_INFO
	.align		4
.L_22:
        /*0048*/ 	.byte	0x04, 0x17
        /*004a*/ 	.short	(.L_24 - .L_23)
.L_23:
        /*004c*/ 	.word	0x00000000
        /*0050*/ 	.short	0x0000
        /*0052*/ 	.short	0x0000
        /*0054*/ 	.byte	0x00, 0xf5, 0x21, 0x00


	//----- nvinfo : EIATTR_SPARSE_MMA_MASK
	.align		4
.L_24:
        /*0058*/ 	.byte	0x03, 0x50
        /*005a*/ 	.short	0x0000


	//----- nvinfo : EIATTR_MAXREG_COUNT
	.align		4
        /*005c*/ 	.byte	0x03, 0x1b
        /*005e*/ 	.short	0x00ff


	//----- nvinfo : EIATTR_MERCURY_ISA_VERSION
	.align		4
        /*0060*/ 	.byte	0x03, 0x5f
        /*0062*/ 	.short	0x0101


	//----- nvinfo : EIATTR_VRC_CTA_INIT_COUNT
	.align		4
        /*0064*/ 	.byte	0x02, 0x4a
	.zero		1
	.zero		1


	//----- nvinfo : EIATTR_EXIT_INSTR_OFFSETS
	.align		4
        /*0068*/ 	.byte	0x04, 0x1c
        /*006a*/ 	.short	(.L_26 - .L_25)


	//   ....[0]....
.L_25:
        /*006c*/ 	.word	0x000000c0


	//   ....[1]....
        /*0070*/ 	.word	0x00000190


	//----- nvinfo : EIATTR_CBANK_PARAM_SIZE
	.align		4
.L_26:
        /*0074*/ 	.byte	0x03, 0x19
        /*0076*/ 	.short	0x0020


	//----- nvinfo : EIATTR_PARAM_CBANK
	.align		4
        /*0078*/ 	.byte	0x04, 0x0a
        /*007a*/ 	.short	(.L_28 - .L_27)
	.align		4
.L_27:
        /*007c*/ 	.word	index@(.nv.constant0._Z12mtxAddKernelPiS_iiS_)
        /*0080*/ 	.short	0x0380
        /*0082*/ 	.short	0x0020


	//----- nvinfo : EIATTR_SW_WAR
	.align		4
.L_28:
        /*0084*/ 	.byte	0x04, 0x36
        /*0086*/ 	.short	(.L_30 - .L_29)
.L_29:
        /*0088*/ 	.word	0x00000008
.L_30:


//--------------------- .nv.info._Z5hellov        --------------------------
	.section	.nv.info._Z5hellov,"",@"SHT_CUDA_INFO"
	.sectionflags	@""
	.align	4


	//----- nvinfo : EIATTR_CUDA_API_VERSION
	.align		4
        /*0000*/ 	.byte	0x04, 0x37
        /*0002*/ 	.short	(.L_32 - .L_31)
.L_31:
        /*0004*/ 	.word	0x00000082


	//----- nvinfo : EIATTR_SPARSE_MMA_MASK
	.align		4
.L_32:
        /*0008*/ 	.byte	0x03, 0x50
        /*000a*/ 	.short	0x0000


	//----- nvinfo : EIATTR_MAXREG_COUNT
	.align		4
        /*000c*/ 	.byte	0x03, 0x1b
        /*000e*/ 	.short	0x00ff


	//----- nvinfo : EIATTR_EXTERNS
	.align		4
        /*0010*/ 	.byte	0x04, 0x0f
        /*0012*/ 	.short	(.L_34 - .L_33)


	//   ....[0]....
	.align		4
.L_33:
        /*0014*/ 	.word	index@(vprintf)


	//----- nvinfo : EIATTR_MERCURY_ISA_VERSION
	.align		4
.L_34:
        /*0018*/ 	.byte	0x03, 0x5f
        /*001a*/ 	.short	0x0101


	//----- nvinfo : EIATTR_VRC_CTA_INIT_COUNT
	.align		4
        /*001c*/ 	.byte	0x02, 0x4a
	.zero		1
	.zero		1


	//----- nvinfo : EIATTR_SYSCALL_OFFSETS
	.align		4
        /*0020*/ 	.byte	0x04, 0x46
        /*0022*/ 	.short	(.L_36 - .L_35)


	//   ....[0]....
.L_35:
        /*0024*/ 	.word	0x00000080


	//----- nvinfo : EIATTR_EXIT_INSTR_OFFSETS
	.align		4
.L_36:
        /*0028*/ 	.byte	0x04, 0x1c
        /*002a*/ 	.short	(.L_38 - .L_37)


	//   ....[0]....
.L_37:
        /*002c*/ 	.word	0x00000090


	//----- nvinfo : EIATTR_SW_WAR
	.align		4
.L_38:
        /*0030*/ 	.byte	0x04, 0x36
        /*0032*/ 	.short	(.L_40 - .L_39)
.L_39:
        /*0034*/ 	.word	0x00000008
.L_40:


//--------------------- .nv.callgraph             --------------------------
	.section	.nv.callgraph,"",@"SHT_CUDA_CALLGRAPH"
	.align	4
	.sectionentsize	8
	.align		4
        /*0000*/ 	.word	0x00000000
	.align		4
        /*0004*/ 	.word	0xffffffff
	.align		4
        /*0008*/ 	.word	index@(_Z5hellov)
	.align		4
        /*000c*/ 	.word	index@(vprintf)
	.align		4
        /*0010*/ 	.word	0x00000000
	.align		4
        /*0014*/ 	.word	0xfffffffe
	.align		4
        /*0018*/ 	.word	0x00000000
	.align		4
        /*001c*/ 	.word	0xfffffffd
	.align		4
        /*0020*/ 	.word	0x00000000
	.align		4
        /*0024*/ 	.word	0xfffffffc


//--------------------- .nv.constant4             --------------------------
	.section	.nv.constant4,"a",@progbits
	.align	8
	.align		8
.nv.constant4:
        /*0000*/ 	.dword	$str
	.align		8
        /*0008*/ 	.dword	vprintf


//--------------------- .text._Z12mtxAddKernelPiS_iiS_ --------------------------
	.section	.text._Z12mtxAddKernelPiS_iiS_,"ax",@progbits
	.align	128
        .global         _Z12mtxAddKernelPiS_iiS_
        .type           _Z12mtxAddKernelPiS_iiS_,@function
        .size           _Z12mtxAddKernelPiS_iiS_,(.L_x_3 - _Z12mtxAddKernelPiS_iiS_)
        .other          _Z12mtxAddKernelPiS_iiS_,@"STO_CUDA_ENTRY STV_DEFAULT"
_Z12mtxAddKernelPiS_iiS_:
.text._Z12mtxAddKernelPiS_iiS_:
[----:B------:R-:W-:Y:S01]  /*0000*/  LDC R1, c[0x0][0x37c] ;  /* 0x0000df00ff017b82 */ /* 0x000fe20000000800 */
[----:B------:R-:W0:Y:S07]  /*0010*/  S2R R3, SR_TID.X ;  /* 0x0000000000037919 */ /* 0x000e2e0000002100 */
[----:B------:R-:W0:Y:S01]  /*0020*/  S2UR UR4, SR_CTAID.X ;  /* 0x00000000000479c3 */ /* 0x000e220000002500 */
[----:B------:R-:W1:Y:S01]  /*0030*/  LDCU.64 UR6, c[0x0][0x390] ;  /* 0x00007200ff0677ac */ /* 0x000e620008000a00 */
[----:B------:R-:W2:Y:S06]  /*0040*/  S2R R2, SR_TID.Y ;  /* 0x0000000000027919 */ /* 0x000eac0000002200 */
[----:B------:R-:W0:Y:S08]  /*0050*/  LDC R0, c[0x0][0x360] ;  /* 0x0000d800ff007b82 */ /* 0x000e300000000800 */
[----:B------:R-:W2:Y:S08]  /*0060*/  S2UR UR5, SR_CTAID.Y ;  /* 0x00000000000579c3 */ /* 0x000eb00000002600 */
[----:B------:R-:W2:Y:S01]  /*0070*/  LDC R7, c[0x0][0x364] ;  /* 0x0000d900ff077b82 */ /* 0x000ea20000000800 */
[----:B0-----:R-:W-:-:S05]  /*0080*/  IMAD R0, R0, UR4, R3 ;  /* 0x0000000400007c24 */ /* 0x001fca000f8e0203 */
[----:B-1----:R-:W-:Y:S01]  /*0090*/  ISETP.GE.AND P0, PT, R0, UR7, PT ;  /* 0x0000000700007c0c */ /* 0x002fe2000bf06270 */
[----:B--2---:R-:W-:-:S05]  /*00a0*/  IMAD R7, R7, UR5, R2 ;  /* 0x0000000507077c24 */ /* 0x004fca000f8e0202 */
[----:B------:R-:W-:-:S13]  /*00b0*/  ISETP.GE.OR P0, PT, R7, UR6, P0 ;  /* 0x0000000607007c0c */ /* 0x000fda0008706670 */
[----:B------:R-:W-:Y:S05]  /*00c0*/  @P0 EXIT ;  /* 0x000000000000094d */ /* 0x000fea0003800000 */
[----:B------:R-:W0:Y:S01]  /*00d0*/  LDC.64 R2, c[0x0][0x380] ;  /* 0x0000e000ff027b82 */ /* 0x000e220000000a00 */
[----:B------:R-:W1:Y:S01]  /*00e0*/  LDCU.64 UR4, c[0x0][0x358] ;  /* 0x00006b00ff0477ac */ /* 0x000e620008000a00 */
[----:B------:R-:W-:-:S06]  /*00f0*/  IMAD R9, R7, UR7, R0 ;  /* 0x0000000707097c24 */ /* 0x000fcc000f8e0200 */
[----:B------:R-:W2:Y:S08]  /*0100*/  LDC.64 R4, c[0x0][0x388] ;  /* 0x0000e200ff047b82 */ /* 0x000eb00000000a00 */
[----:B------:R-:W3:Y:S01]  /*0110*/  LDC.64 R6, c[0x0][0x398] ;  /* 0x0000e600ff067b82 */ /* 0x000ee20000000a00 */
[----:B0-----:R-:W-:-:S06]  /*0120*/  IMAD.WIDE R2, R9, 0x4, R2 ;  /* 0x0000000409027825 */ /* 0x001fcc00078e0202 */
[----:B-1----:R-:W4:Y:S01]  /*0130*/  LDG.E R2, desc[UR4][R2.64] ;  /* 0x0000000402027981 */ /* 0x002f22000c1e1900 */
[----:B--2---:R-:W-:-:S06]  /*0140*/  IMAD.WIDE R4, R9, 0x4, R4 ;  /* 0x0000000409047825 */ /* 0x004fcc00078e0204 */
[----:B------:R-:W4:Y:S01]  /*0150*/  LDG.E R5, desc[UR4][R4.64] ;  /* 0x0000000404057981 */ /* 0x000f22000c1e1900 */
[----:B---3--:R-:W-:Y:S01]  /*0160*/  IMAD.WIDE R6, R9, 0x4, R6 ;  /* 0x0000000409067825 */ /* 0x008fe200078e0206 */
[----:B----4-:R-:W-:-:S05]  /*0170*/  IADD3 R9, PT, PT, R2, R5, RZ ;  /* 0x0000000502097210 */ /* 0x010fca0007ffe0ff */
[----:B------:R-:W-:Y:S01]  /*0180*/  STG.E desc[UR4][R6.64], R9 ;  /* 0x0000000906007986 */ /* 0x000fe2000c101904 */
[----:B------:R-:W-:Y:S05]  /*0190*/  EXIT ;  /* 0x000000000000794d */ /* 0x000fea0003800000 */
.L_x_0:
[----:B------:R-:W-:-:S00]  /*01a0*/  BRA `(.L_x_0) ;  /* 0xfffffffc00fc7947 */ /* 0x000fc0000383ffff */
[----:B------:R-:W-:-:S00]  /*01b0*/  NOP ;  /* 0x0000000000007918 */ /* 0x000fc00000000000 */
        /* <DEDUP_REMOVED lines=12> */
.L_x_3:


//--------------------- .text._Z5hellov           --------------------------
	.section	.text._Z5hellov,"ax",@progbits
	.align	128
        .global         _Z5hellov
        .type           _Z5hellov,@function
        .size           _Z5hellov,(.L_x_4 - _Z5hellov)
        .other          _Z5hellov,@"STO_CUDA_ENTRY STV_DEFAULT"
_Z5hellov:
.text._Z5hellov:
[----:B------:R-:W0:Y:S01]  /*0000*/  LDC R1, c[0x0][0x37c] ;  /* 0x0000df00ff017b82 */ /* 0x000e220000000800 */
[----:B------:R-:W-:Y:S01]  /*0010*/  MOV R0, 0x8 ;  /* 0x0000000800007802 */ /* 0x000fe20000000f00 */
[----:B------:R-:W1:Y:S01]  /*0020*/  LDCU.64 UR4, c[0x4][URZ] ;  /* 0x01000000ff0477ac */ /* 0x000e620008000a00 */
[----:B------:R-:W-:-:S05]  /*0030*/  CS2R R6, SRZ ;  /* 0x0000000000067805 */ /* 0x000fca000001ff00 */
[----:B------:R2:W3:Y:S01]  /*0040*/  LDC.64 R2, c[0x4][R0] ;  /* 0x0100000000027b82 */ /* 0x0004e20000000a00 */
[----:B-1----:R-:W-:Y:S02]  /*0050*/  IMAD.U32 R4, RZ, RZ, UR4 ;  /* 0x00000004ff047e24 */ /* 0x002fe4000f8e00ff */
[----:B--2---:R-:W-:-:S07]  /*0060*/  IMAD.U32 R5, RZ, RZ, UR5 ;  /* 0x00000005ff057e24 */ /* 0x004fce000f8e00ff */
[----:B------:R-:W-:-:S07]  /*0070*/  LEPC R20, `(.L_x_1) ;  /* 0x000000001014794e */ /* 0x000fce0000000000 */
[----:B0--3--:R-:W-:Y:S05]  /*0080*/  CALL.ABS.NOINC R2 ;  /* 0x0000000002007343 */ /* 0x009fea0003c00000 */
.L_x_1:
[----:B------:R-:W-:Y:S05]  /*0090*/  EXIT ;  /* 0x000000000000794d */ /* 0x000fea0003800000 */
.L_x_2:
        /* <DEDUP_REMOVED lines=14> */
.L_x_4:


//--------------------- .nv.global.init           --------------------------
	.section	.nv.global.init,"aw",@progbits
.nv.global.init:
	.type		$str,@object
	.size		$str,(.L_0 - $str)
$str:
        /*0000*/ 	.byte	0x68, 0x65, 0x6c, 0x6c, 0x6f, 0x3f, 0x0a, 0x00
.L_0:


//--------------------- .nv.shared.reserved.0     --------------------------
	.section	.nv.shared.reserved.0,"aw",@nobits
	.weak		__nv_reservedSMEM_offset_0_alias
	.size		__nv_reservedSMEM_offset_0_alias, 0, 64
	.other		__nv_reservedSMEM_offset_0_alias,@"STO_CUDA_RESERVED_SHARED STV_DEFAULT"
__nv_reservedSMEM_offset_0_alias:
	.zero		0
	.zero		64


//--------------------- .nv.constant0._Z12mtxAddKernelPiS_iiS_ --------------------------
	.section	.nv.constant0._Z12mtxAddKernelPiS_iiS_,"a",@progbits
	.sectionflags	@""
	.align	4
.nv.constant0._Z12mtxAddKernelPiS_iiS_:
	.zero		928


//--------------------- .nv.constant0._Z5hellov   --------------------------
	.section	.nv.constant0._Z5hellov,"a",@progbits
	.sectionflags	@""
	.align	4
.nv.constant0._Z5hellov:
	.zero		896


//--------------------- SYMBOLS --------------------------

	.type		.nv.reservedSmem.offset0,@object
	.size		.nv.reservedSmem.offset0,0x4
	.type		vprintf,@function
